	.headerflags	@"EF_CUDA_TEXMODE_UNIFIED EF_CUDA_64BIT_ADDRESS EF_CUDA_ACCELERATORS EF_CUDA_SM90 EF_CUDA_VIRTUAL_SM(EF_CUDA_SM90)"
	.elftype	@"ET_EXEC"


//--------------------- .nv.info                  --------------------------
	.section	.nv.info,"",@"SHT_CUDA_INFO"
	.align	4


	//----- nvinfo : EIATTR_REGCOUNT
	.align		4
        /*0000*/ 	.byte	0x04, 0x2f
        /*0002*/ 	.short	(.L_1 - .L_0)
	.align		4
.L_0:
        /*0004*/ 	.word	index@(triton_poi_fused_convolution_31)
        /*0008*/ 	.word	0x0000000c


	//----- nvinfo : EIATTR_MIN_STACK_SIZE
	.align		4
.L_1:
        /*000c*/ 	.byte	0x04, 0x12
        /*000e*/ 	.short	(.L_3 - .L_2)
	.align		4
.L_2:
        /*0010*/ 	.word	index@(triton_poi_fused_convolution_31)
        /*0014*/ 	.word	0x00000000


	//----- nvinfo : EIATTR_FRAME_SIZE
	.align		4
.L_3:
        /*0018*/ 	.byte	0x04, 0x11
        /*001a*/ 	.short	(.L_5 - .L_4)
	.align		4
.L_4:
        /*001c*/ 	.word	index@(triton_poi_fused_convolution_31)
        /*0020*/ 	.word	0x00000000


	//----- nvinfo : EIATTR_MIN_STACK_SIZE
	.align		4
.L_5:
        /*0024*/ 	.byte	0x04, 0x12
        /*0026*/ 	.short	(.L_7 - .L_6)
	.align		4
.L_6:
        /*0028*/ 	.word	index@(triton_poi_fused_convolution_31)
        /*002c*/ 	.word	0x00000000
.L_7:


//--------------------- .nv.info.triton_poi_fused_convolution_31 --------------------------
	.section	.nv.info.triton_poi_fused_convolution_31,"",@"SHT_CUDA_INFO"
	.sectionflags	@""
	.align	4


	//----- nvinfo : EIATTR_CUDA_API_VERSION
	.align		4
        /*0000*/ 	.byte	0x04, 0x37
        /*0002*/ 	.short	(.L_9 - .L_8)
.L_8:
        /*0004*/ 	.word	0x0000007c


	//----- nvinfo : EIATTR_KPARAM_INFO
	.align		4
.L_9:
        /*0008*/ 	.byte	0x04, 0x17
        /*000a*/ 	.short	(.L_11 - .L_10)
.L_10:
        /*000c*/ 	.word	0x00000000
        /*0010*/ 	.short	0x0002
        /*0012*/ 	.short	0x0010
        /*0014*/ 	.byte	0x00, 0xf0, 0x11, 0x00


	//----- nvinfo : EIATTR_KPARAM_INFO
	.align		4
.L_11:
        /*0018*/ 	.byte	0x04, 0x17
        /*001a*/ 	.short	(.L_13 - .L_12)
.L_12:
        /*001c*/ 	.word	0x00000000
        /*0020*/ 	.short	0x0001
        /*0022*/ 	.short	0x0008
        /*0024*/ 	.byte	0x00, 0xf4, 0x21, 0x00


	//----- nvinfo : EIATTR_KPARAM_INFO
	.align		4
.L_13:
        /*0028*/ 	.byte	0x04, 0x17
        /*002a*/ 	.short	(.L_15 - .L_14)
.L_14:
        /*002c*/ 	.word	0x00000000
        /*0030*/ 	.short	0x0000
        /*0032*/ 	.short	0x0000
        /*0034*/ 	.byte	0x00, 0xf4, 0x21, 0x00


	//----- nvinfo : EIATTR_SPARSE_MMA_MASK
	.align		4
.L_15:
        /*0038*/ 	.byte	0x03, 0x50
        /*003a*/ 	.short	0x0000


	//----- nvinfo : EIATTR_MAXREG_COUNT
	.align		4
        /*003c*/ 	.byte	0x03, 0x1b
        /*003e*/ 	.short	0x00ff


	//----- nvinfo : EIATTR_EXIT_INSTR_OFFSETS
	.align		4
        /*0040*/ 	.byte	0x04, 0x1c
        /*0042*/ 	.short	(.L_17 - .L_16)


	//   ....[0]....
.L_16:
        /*0044*/ 	.word	0x00000160


	//   ....[1]....
        /*0048*/ 	.word	0x00000180


	//----- nvinfo : EIATTR_REQNTID
	.align		4
.L_17:
        /*004c*/ 	.byte	0x04, 0x10
        /*004e*/ 	.short	(.L_19 - .L_18)
.L_18:
        /*0050*/ 	.word	0x00000080
        /*0054*/ 	.word	0x00000001
        /*0058*/ 	.word	0x00000001


	//----- nvinfo : EIATTR_CBANK_PARAM_SIZE
	.align		4
.L_19:
        /*005c*/ 	.byte	0x03, 0x19
        /*005e*/ 	.short	0x0014


	//----- nvinfo : EIATTR_PARAM_CBANK
	.align		4
        /*0060*/ 	.byte	0x04, 0x0a
        /*0062*/ 	.short	(.L_21 - .L_20)
	.align		4
.L_20:
        /*0064*/ 	.word	index@(.nv.constant0.triton_poi_fused_convolution_31)
        /*0068*/ 	.short	0x0210
        /*006a*/ 	.short	0x0014


	//----- nvinfo : EIATTR_SW_WAR
	.align		4
.L_21:
        /*006c*/ 	.byte	0x04, 0x36
        /*006e*/ 	.short	(.L_23 - .L_22)
.L_22:
        /*0070*/ 	.word	0x00000008
.L_23:


//--------------------- .nv.callgraph             --------------------------
	.section	.nv.callgraph,"",@"SHT_CUDA_CALLGRAPH"
	.align	4
	.sectionentsize	8
	.align		4
        /*0000*/ 	.word	0x00000000
	.align		4
        /*0004*/ 	.word	0xffffffff
	.align		4
        /*0008*/ 	.word	0x00000000
	.align		4
        /*000c*/ 	.word	0xfffffffe
	.align		4
        /*0010*/ 	.word	0x00000000
	.align		4
        /*0014*/ 	.word	0xfffffffd
	.align		4
        /*0018*/ 	.word	0x00000000
	.align		4
        /*001c*/ 	.word	0xfffffffc


//--------------------- .text.triton_poi_fused_convolution_31 --------------------------
	.section	.text.triton_poi_fused_convolution_31,"ax",@progbits
	.align	128
        .global         triton_poi_fused_convolution_31
        .type           triton_poi_fused_convolution_31,@function
        .size           triton_poi_fused_convolution_31,(.L_x_1 - triton_poi_fused_convolution_31)
        .other          triton_poi_fused_convolution_31,@"STO_CUDA_ENTRY STV_DEFAULT"
triton_poi_fused_convolution_31:
.text.triton_poi_fused_convolution_31:
[----:B------:R-:W0:Y:S02]  /*0000*/  LDC R1, c[0x0][0x28] ;  /* 0x00000a00ff017b82 */ /* 0x000e240000000800 */
[----:B------:R-:W1:Y:S01]  /*0010*/  S2R R0, SR_TID.X ;  /* 0x0000000000007919 */ /* 0x000e620000002100 */
[----:B------:R-:W2:Y:S01]  /*0020*/  LDC.64 R2, c[0x0][0x210] ;  /* 0x00008400ff027b82 */ /* 0x000ea20000000a00 */
[----:B------:R-:W-:Y:S01]  /*0030*/  ULDC.64 UR4, c[0x0][0x208] ;  /* 0x0000820000047ab9 */ /* 0x000fe20000000a00 */
[----:B------:R-:W3:Y:S06]  /*0040*/  S2R R7, SR_CTAID.X ;  /* 0x0000000000077919 */ /* 0x000eec0000002500 */
[----:B------:R-:W4:Y:S01]  /*0050*/  LDC.64 R4, c[0x0][0x218] ;  /* 0x00008600ff047b82 */ /* 0x000f220000000a00 */
[----:B-1----:R-:W-:-:S05]  /*0060*/  LOP3.LUT R0, R0, 0x7f, RZ, 0xc0, !PT ;  /* 0x0000007f00007812 */ /* 0x002fca00078ec0ff */
[----:B---3--:R-:W-:-:S04]  /*0070*/  IMAD R7, R7, 0x80, R0 ;  /* 0x0000008007077824 */ /* 0x008fc800078e0200 */
[C---:B------:R-:W-:Y:S01]  /*0080*/  IMAD.HI R0, R7.reuse, 0x38e38e39, RZ ;  /* 0x38e38e3907007827 */ /* 0x040fe200078e02ff */
[----:B------:R-:W-:-:S03]  /*0090*/  ISETP.GE.AND P0, PT, R7, 0x48, PT ;  /* 0x000000480700780c */ /* 0x000fc60003f06270 */
[----:B--2---:R-:W-:Y:S01]  /*00a0*/  IMAD.WIDE R2, R7, 0x4, R2 ;  /* 0x0000000407027825 */ /* 0x004fe200078e0202 */
[----:B------:R-:W-:-:S03]  /*00b0*/  SHF.R.S32.HI R9, RZ, 0x1, R0 ;  /* 0x00000001ff097819 */ /* 0x000fc60000011400 */
[----:B------:R-:W-:Y:S01]  /*00c0*/  IMAD.MOV.U32 R7, RZ, RZ, RZ ;  /* 0x000000ffff077224 */ /* 0x000fe200078e00ff */
[----:B------:R-:W-:-:S04]  /*00d0*/  LEA.HI R9, R0, R9, RZ, 0x1 ;  /* 0x0000000900097211 */ /* 0x000fc800078f08ff */
[----:B------:R-:W-:-:S04]  /*00e0*/  LEA.HI R0, R9, R9, RZ, 0x1 ;  /* 0x0000000909007211 */ /* 0x000fc800078f08ff */
[----:B------:R-:W-:-:S05]  /*00f0*/  LOP3.LUT R0, R0, 0xfffffffe, RZ, 0xc0, !PT ;  /* 0xfffffffe00007812 */ /* 0x000fca00078ec0ff */
[----:B------:R-:W-:Y:S01]  /*0100*/  IMAD.IADD R9, R9, 0x1, -R0 ;  /* 0x0000000109097824 */ /* 0x000fe200078e0a00 */
[----:B------:R-:W-:-:S03]  /*0110*/  HFMA2.MMA R0, -RZ, RZ, 0, 0 ;  /* 0x00000000ff007435 */ /* 0x000fc600000001ff */
[----:B----4-:R-:W-:-:S05]  /*0120*/  IMAD.WIDE R4, R9, 0x4, R4 ;  /* 0x0000000409047825 */ /* 0x010fca00078e0204 */
[----:B------:R-:W2:Y:S04]  /*0130*/  @!P0 LDG.E.EL R7, desc[UR4][R4.64] ;  /* 0x0000000404078981 */ /* 0x000ea8000c2e1900 */
[----:B------:R-:W2:Y:S02]  /*0140*/  @!P0 LDG.E R0, desc[UR4][R2.64] ;  /* 0x0000000402008981 */ /* 0x000ea4000c1e1900 */
[----:B--2---:R-:W-:Y:S01]  /*0150*/  FADD R7, R7, R0 ;  /* 0x0000000007077221 */ /* 0x004fe20000000000 */
[----:B------:R-:W-:Y:S06]  /*0160*/  @P0 EXIT ;  /* 0x000000000000094d */ /* 0x000fec0003800000 */
[----:B------:R-:W-:Y:S01]  /*0170*/  STG.E desc[UR4][R2.64], R7 ;  /* 0x0000000702007986 */ /* 0x000fe2000c101904 */
[----:B------:R-:W-:Y:S05]  /*0180*/  EXIT ;  /* 0x000000000000794d */ /* 0x000fea0003800000 */
.L_x_0:
[----:B------:R-:W-:-:S00]  /*0190*/  BRA `(.L_x_0) ;  /* 0xfffffffc00fc7947 */ /* 0x000fc0000383ffff */
[----:B------:R-:W-:-:S00]  /*01a0*/  NOP ;  /* 0x0000000000007918 */ /* 0x000fc00000000000 */
        /* <DEDUP_REMOVED lines=13> */
.L_x_1:


//--------------------- .nv.constant0.triton_poi_fused_convolution_31 --------------------------
	.section	.nv.constant0.triton_poi_fused_convolution_31,"a",@progbits
	.sectionflags	@""
	.align	4
.nv.constant0.triton_poi_fused_convolution_31:
	.zero		548
